//
// Generated by NVIDIA NVVM Compiler
//
// Compiler Build ID: CL-36424714
// Cuda compilation tools, release 13.0, V13.0.88
// Based on NVVM 20.0.0
//

.version 9.0
.target sm_100
.address_size 64

	// .globl	_Z3dotPi

.visible .entry _Z3dotPi(
	.param .u64 .ptr .align 1 _Z3dotPi_param_0
)
{
	.reg .pred 	%p<2>;
	.reg .b32 	%r<8>;
	.reg .b64 	%rd<7>;

	ld.param.u64 	%rd1, [_Z3dotPi_param_0];
	mov.u32 	%r1, %tid.x;
	and.b32  	%r2, %r1, 1;
	setp.eq.b32 	%p1, %r2, 1;
	selp.b32 	%r3, -1, 1, %p1;
	cvta.to.global.u64 	%rd2, %rd1;
	add.s32 	%r4, %r3, %r1;
	mul.wide.u32 	%rd3, %r4, 4;
	add.s64 	%rd4, %rd2, %rd3;
	ld.global.u32 	%r5, [%rd4];
	mul.wide.u32 	%rd5, %r1, 4;
	add.s64 	%rd6, %rd2, %rd5;
	ld.global.u32 	%r6, [%rd6];
	add.s32 	%r7, %r6, %r5;
	st.global.u32 	[%rd6], %r7;
	ret;

}


// ===== COMPILED SASS (sm_100) =====

	.target	sm_100

	.elftype	@"ET_EXEC"


//--------------------- .note.nv.tkinfo           --------------------------
	.section	.note.nv.tkinfo,"",@"SHT_NOTE"
	.sectionflags	@"SHF_NOTE_NV_TKINFO"
	.tkinfo
        /*0018*/ 	.word	0x00000002
        /*0030*/ 	.string	""
        /*0030*/ 	.string	"ptxas"
        /*0030*/ 	.string	"Cuda compilation tools, release 13.0, V13.0.88"
        /*0030*/ 	.string	"Build cuda_13.0.r13.0/compiler.36424714_0"
        /*0030*/ 	.string	"-arch sm_100 -m 64 "



//--------------------- .note.nv.cuinfo           --------------------------
	.section	.note.nv.cuinfo,"",@"SHT_NOTE"
	.sectionflags	@"SHF_NOTE_NV_CUINFO"
        /*0018*/ 	.short	0x0002
        /*001a*/ 	.short	0x0064
        /*001c*/ 	.short	0x0082
	.zero		2


//--------------------- .nv.info                  --------------------------
	.section	.nv.info,"",@"SHT_CUDA_INFO"
	.align	4


	//----- nvinfo : EIATTR_REGCOUNT
	.align		4
        /*0000*/ 	.byte	0x04, 0x2f
        /*0002*/ 	.short	(.L_1 - .L_0)
	.align		4
.L_0:
        /*0004*/ 	.word	index@(_Z3dotPi)
        /*0008*/ 	.word	0x0000000a


	//----- nvinfo : EIATTR_FRAME_SIZE
	.align		4
.L_1:
        /*000c*/ 	.byte	0x04, 0x11
        /*000e*/ 	.short	(.L_3 - .L_2)
	.align		4
.L_2:
        /*0010*/ 	.word	index@(_Z3dotPi)
        /*0014*/ 	.word	0x00000000


	//----- nvinfo : EIATTR_MIN_STACK_SIZE
	.align		4
.L_3:
        /*0018*/ 	.byte	0x04, 0x12
        /*001a*/ 	.short	(.L_5 - .L_4)
	.align		4
.L_4:
        /*001c*/ 	.word	index@(_Z3dotPi)
        /*0020*/ 	.word	0x00000000
.L_5:


//--------------------- .nv.compat                --------------------------
	.section	.nv.compat,"",@"SHT_CUDA_COMPAT_INFO"
	.align	4
        /*0000*/ 	.byte	0x02, 0x09, 0x00, 0x00, 0x02, 0x02, 0x01, 0x00, 0x02, 0x05, 0x05, 0x00, 0x03, 0x07, 0x01, 0x01
        /*0010*/ 	.byte	0x02, 0x03, 0x00, 0x00, 0x02, 0x06, 0x01, 0x00, 0x04, 0x0b, 0x08, 0x00, 0x09, 0x00, 0x00, 0x00
        /*0020*/ 	.byte	0x00, 0x00, 0x00, 0x00


//--------------------- .nv.info._Z3dotPi         --------------------------
	.section	.nv.info._Z3dotPi,"",@"SHT_CUDA_INFO"
	.sectionflags	@""
	.align	4


	//----- nvinfo : EIATTR_CUDA_API_VERSION
	.align		4
        /*0000*/ 	.byte	0x04, 0x37
        /*0002*/ 	.short	(.L_7 - .L_6)
.L_6:
        /*0004*/ 	.word	0x00000082


	//----- nvinfo : EIATTR_KPARAM_INFO
	.align		4
.L_7:
        /*0008*/ 	.byte	0x04, 0x17
        /*000a*/ 	.short	(.L_9 - .L_8)
.L_8:
        /*000c*/ 	.word	0x00000000
        /*0010*/ 	.short	0x0000
        /*0012*/ 	.short	0x0000
        /*0014*/ 	.byte	0x00, 0xf5, 0x21, 0x00


	//----- nvinfo : EIATTR_SPARSE_MMA_MASK
	.align		4
.L_9:
        /*0018*/ 	.byte	0x03, 0x50
        /*001a*/ 	.short	0x0000


	//----- nvinfo : EIATTR_MAXREG_COUNT
	.align		4
        /*001c*/ 	.byte	0x03, 0x1b
        /*001e*/ 	.short	0x00ff


	//----- nvinfo : EIATTR_MERCURY_ISA_VERSION
	.align		4
        /*0020*/ 	.byte	0x03, 0x5f
        /*0022*/ 	.short	0x0101


	//----- nvinfo : EIATTR_VRC_CTA_INIT_COUNT
	.align		4
        /*0024*/ 	.byte	0x02, 0x4a
	.zero		1
	.zero		1


	//----- nvinfo : EIATTR_EXIT_INSTR_OFFSETS
	.align		4
        /*0028*/ 	.byte	0x04, 0x1c
        /*002a*/ 	.short	(.L_11 - .L_10)


	//   ....[0]....
.L_10:
        /*002c*/ 	.word	0x000000e0


	//----- nvinfo : EIATTR_CBANK_PARAM_SIZE
	.align		4
.L_11:
        /*0030*/ 	.byte	0x03, 0x19
        /*0032*/ 	.short	0x0008


	//----- nvinfo : EIATTR_PARAM_CBANK
	.align		4
        /*0034*/ 	.byte	0x04, 0x0a
        /*0036*/ 	.short	(.L_13 - .L_12)
	.align		4
.L_12:
        /*0038*/ 	.word	index@(.nv.constant0._Z3dotPi)
        /*003c*/ 	.short	0x0380
        /*003e*/ 	.short	0x0008


	//----- nvinfo : EIATTR_SW_WAR
	.align		4
.L_13:
        /*0040*/ 	.byte	0x04, 0x36
        /*0042*/ 	.short	(.L_15 - .L_14)
.L_14:
        /*0044*/ 	.word	0x00000008
.L_15:


//--------------------- .nv.callgraph             --------------------------
	.section	.nv.callgraph,"",@"SHT_CUDA_CALLGRAPH"
	.align	4
	.sectionentsize	8
	.align		4
        /*0000*/ 	.word	0x00000000
	.align		4
        /*0004*/ 	.word	0xffffffff
	.align		4
        /*0008*/ 	.word	0x00000000
	.align		4
        /*000c*/ 	.word	0xfffffffe
	.align		4
        /*0010*/ 	.word	0x00000000
	.align		4
        /*0014*/ 	.word	0xfffffffd
	.align		4
        /*0018*/ 	.word	0x00000000
	.align		4
        /*001c*/ 	.word	0xfffffffc


//--------------------- .text._Z3dotPi            --------------------------
	.section	.text._Z3dotPi,"ax",@progbits
	.align	128
        .global         _Z3dotPi
        .type           _Z3dotPi,@function
        .size           _Z3dotPi,(.L_x_1 - _Z3dotPi)
        .other          _Z3dotPi,@"STO_CUDA_ENTRY STV_DEFAULT"
_Z3dotPi:
.text._Z3dotPi:
[----:B------:R-:W-:Y:S01]  /*0000*/  LDC R1, c[0x0][0x37c] ;  /* 0x0000df00ff017b82 */ /* 0x000fe20000000800 */
[----:B------:R-:W0:Y:S07]  /*0010*/  S2R R5, SR_TID.X ;  /* 0x0000000000057919 */ /* 0x000e2e0000002100 */
[----:B------:R-:W1:Y:S01]  /*0020*/  LDC.64 R2, c[0x0][0x380] ;  /* 0x0000e000ff027b82 */ /* 0x000e620000000a00 */
[----:B------:R-:W2:Y:S01]  /*0030*/  LDCU.64 UR4, c[0x0][0x358] ;  /* 0x00006b00ff0477ac */ /* 0x000ea20008000a00 */
[----:B0-----:R-:W-:-:S02]  /*0040*/  LOP3.LUT R0, R5, 0x1, RZ, 0xc0, !PT ;  /* 0x0000000105007812 */ /* 0x001fc400078ec0ff */
[----:B------:R-:W-:Y:S02]  /*0050*/  IADD3 R7, PT, PT, R5, -0x1, RZ ;  /* 0xffffffff05077810 */ /* 0x000fe40007ffe0ff */
[----:B------:R-:W-:-:S13]  /*0060*/  ISETP.NE.U32.AND P0, PT, R0, 0x1, PT ;  /* 0x000000010000780c */ /* 0x000fda0003f05070 */
[C---:B------:R-:W-:Y:S01]  /*0070*/  @P0 IADD3 R7, PT, PT, R5.reuse, 0x1, RZ ;  /* 0x0000000105070810 */ /* 0x040fe20007ffe0ff */
[----:B-1----:R-:W-:-:S04]  /*0080*/  IMAD.WIDE.U32 R4, R5, 0x4, R2 ;  /* 0x0000000405047825 */ /* 0x002fc800078e0002 */
[----:B------:R-:W-:Y:S02]  /*0090*/  IMAD.WIDE.U32 R2, R7, 0x4, R2 ;  /* 0x0000000407027825 */ /* 0x000fe400078e0002 */
[----:B--2---:R-:W2:Y:S04]  /*00a0*/  LDG.E R7, desc[UR4][R4.64] ;  /* 0x0000000404077981 */ /* 0x004ea8000c1e1900 */
[----:B------:R-:W2:Y:S02]  /*00b0*/  LDG.E R2, desc[UR4][R2.64] ;  /* 0x0000000402027981 */ /* 0x000ea4000c1e1900 */
[----:B--2---:R-:W-:-:S05]  /*00c0*/  IADD3 R7, PT, PT, R2, R7, RZ ;  /* 0x0000000702077210 */ /* 0x004fca0007ffe0ff */
[----:B------:R-:W-:Y:S01]  /*00d0*/  STG.E desc[UR4][R4.64], R7 ;  /* 0x0000000704007986 */ /* 0x000fe2000c101904 */
[----:B------:R-:W-:Y:S05]  /*00e0*/  EXIT ;  /* 0x000000000000794d */ /* 0x000fea0003800000 */
.L_x_0:
[----:B------:R-:W-:-:S00]  /*00f0*/  BRA `(.L_x_0) ;  /* 0xfffffffc00fc7947 */ /* 0x000fc0000383ffff */
[----:B------:R-:W-:-:S00]  /*0100*/  NOP ;  /* 0x0000000000007918 */ /* 0x000fc00000000000 */
[----:B------:R-:W-:-:S00]  /*0110*/  NOP ;  /* 0x0000000000007918 */ /* 0x000fc00000000000 */
[----:B------:R-:W-:-:S00]  /*0120*/  NOP ;  /* 0x0000000000007918 */ /* 0x000fc00000000000 */
[----:B------:R-:W-:-:S00]  /*0130*/  NOP ;  /* 0x0000000000007918 */ /* 0x000fc00000000000 */
[----:B------:R-:W-:-:S00]  /*0140*/  NOP ;  /* 0x0000000000007918 */ /* 0x000fc00000000000 */
[----:B------:R-:W-:-:S00]  /*0150*/  NOP ;  /* 0x0000000000007918 */ /* 0x000fc00000000000 */
[----:B------:R-:W-:-:S00]  /*0160*/  NOP ;  /* 0x0000000000007918 */ /* 0x000fc00000000000 */
[----:B------:R-:W-:-:S00]  /*0170*/  NOP ;  /* 0x0000000000007918 */ /* 0x000fc00000000000 */
.L_x_1:


//--------------------- .nv.shared.reserved.0     --------------------------
	.section	.nv.shared.reserved.0,"aw",@nobits
	.weak		__nv_reservedSMEM_offset_0_alias
	.size		__nv_reservedSMEM_offset_0_alias, 0, 64
	.other		__nv_reservedSMEM_offset_0_alias,@"STO_CUDA_RESERVED_SHARED STV_DEFAULT"
__nv_reservedSMEM_offset_0_alias:
	.zero		0
	.zero		64


//--------------------- .nv.constant0._Z3dotPi    --------------------------
	.section	.nv.constant0._Z3dotPi,"a",@progbits
	.sectionflags	@""
	.align	4
.nv.constant0._Z3dotPi:
	.zero		904


//--------------------- SYMBOLS --------------------------

	.type		.nv.reservedSmem.offset0,@object
	.size		.nv.reservedSmem.offset0,0x4
